	.headerflags	@"EF_CUDA_TEXMODE_UNIFIED EF_CUDA_64BIT_ADDRESS EF_CUDA_ACCELERATORS EF_CUDA_SM90 EF_CUDA_VIRTUAL_SM(EF_CUDA_SM90)"
	.elftype	@"ET_EXEC"


//--------------------- .nv.info                  --------------------------
	.section	.nv.info,"",@"SHT_CUDA_INFO"
	.align	4


	//----- nvinfo : EIATTR_REGCOUNT
	.align		4
        /*0000*/ 	.byte	0x04, 0x2f
        /*0002*/ 	.short	(.L_2 - .L_1)
	.align		4
.L_1:
        /*0004*/ 	.word	index@(triton_poi_fused__log_softmax_convolution_28)
        /*0008*/ 	.word	0x00000020


	//----- nvinfo : EIATTR_MIN_STACK_SIZE
	.align		4
.L_2:
        /*000c*/ 	.byte	0x04, 0x12
        /*000e*/ 	.short	(.L_4 - .L_3)
	.align		4
.L_3:
        /*0010*/ 	.word	index@(triton_poi_fused__log_softmax_convolution_28)
        /*0014*/ 	.word	0x00000000


	//----- nvinfo : EIATTR_FRAME_SIZE
	.align		4
.L_4:
        /*0018*/ 	.byte	0x04, 0x11
        /*001a*/ 	.short	(.L_6 - .L_5)
	.align		4
.L_5:
        /*001c*/ 	.word	index@(triton_poi_fused__log_softmax_convolution_28)
        /*0020*/ 	.word	0x00000000


	//----- nvinfo : EIATTR_MIN_STACK_SIZE
	.align		4
.L_6:
        /*0024*/ 	.byte	0x04, 0x12
        /*0026*/ 	.short	(.L_8 - .L_7)
	.align		4
.L_7:
        /*0028*/ 	.word	index@(triton_poi_fused__log_softmax_convolution_28)
        /*002c*/ 	.word	0x00000000
.L_8:


//--------------------- .nv.info.triton_poi_fused__log_softmax_convolution_28 --------------------------
	.section	.nv.info.triton_poi_fused__log_softmax_convolution_28,"",@"SHT_CUDA_INFO"
	.sectionflags	@""
	.align	4


	//----- nvinfo : EIATTR_CUDA_API_VERSION
	.align		4
        /*0000*/ 	.byte	0x04, 0x37
        /*0002*/ 	.short	(.L_10 - .L_9)
.L_9:
        /*0004*/ 	.word	0x0000007c


	//----- nvinfo : EIATTR_KPARAM_INFO
	.align		4
.L_10:
        /*0008*/ 	.byte	0x04, 0x17
        /*000a*/ 	.short	(.L_12 - .L_11)
.L_11:
        /*000c*/ 	.word	0x00000000
        /*0010*/ 	.short	0x0004
        /*0012*/ 	.short	0x0020
        /*0014*/ 	.byte	0x00, 0xf0, 0x11, 0x00


	//----- nvinfo : EIATTR_KPARAM_INFO
	.align		4
.L_12:
        /*0018*/ 	.byte	0x04, 0x17
        /*001a*/ 	.short	(.L_14 - .L_13)
.L_13:
        /*001c*/ 	.word	0x00000000
        /*0020*/ 	.short	0x0003
        /*0022*/ 	.short	0x0018
        /*0024*/ 	.byte	0x00, 0xf4, 0x21, 0x00


	//----- nvinfo : EIATTR_KPARAM_INFO
	.align		4
.L_14:
        /*0028*/ 	.byte	0x04, 0x17
        /*002a*/ 	.short	(.L_16 - .L_15)
.L_15:
        /*002c*/ 	.word	0x00000000
        /*0030*/ 	.short	0x0002
        /*0032*/ 	.short	0x0010
        /*0034*/ 	.byte	0x00, 0xf4, 0x21, 0x00


	//----- nvinfo : EIATTR_KPARAM_INFO
	.align		4
.L_16:
        /*0038*/ 	.byte	0x04, 0x17
        /*003a*/ 	.short	(.L_18 - .L_17)
.L_17:
        /*003c*/ 	.word	0x00000000
        /*0040*/ 	.short	0x0001
        /*0042*/ 	.short	0x0008
        /*0044*/ 	.byte	0x00, 0xf4, 0x21, 0x00


	//----- nvinfo : EIATTR_KPARAM_INFO
	.align		4
.L_18:
        /*0048*/ 	.byte	0x04, 0x17
        /*004a*/ 	.short	(.L_20 - .L_19)
.L_19:
        /*004c*/ 	.word	0x00000000
        /*0050*/ 	.short	0x0000
        /*0052*/ 	.short	0x0000
        /*0054*/ 	.byte	0x00, 0xf4, 0x21, 0x00


	//----- nvinfo : EIATTR_SPARSE_MMA_MASK
	.align		4
.L_20:
        /*0058*/ 	.byte	0x03, 0x50
        /*005a*/ 	.short	0x0000


	//----- nvinfo : EIATTR_MAXREG_COUNT
	.align		4
        /*005c*/ 	.byte	0x03, 0x1b
        /*005e*/ 	.short	0x00ff


	//----- nvinfo : EIATTR_EXIT_INSTR_OFFSETS
	.align		4
        /*0060*/ 	.byte	0x04, 0x1c
        /*0062*/ 	.short	(.L_22 - .L_21)


	//   ....[0]....
.L_21:
        /*0064*/ 	.word	0x00001180


	//----- nvinfo : EIATTR_REQNTID
	.align		4
.L_22:
        /*0068*/ 	.byte	0x04, 0x10
        /*006a*/ 	.short	(.L_24 - .L_23)
.L_23:
        /*006c*/ 	.word	0x00000080
        /*0070*/ 	.word	0x00000001
        /*0074*/ 	.word	0x00000001


	//----- nvinfo : EIATTR_CBANK_PARAM_SIZE
	.align		4
.L_24:
        /*0078*/ 	.byte	0x03, 0x19
        /*007a*/ 	.short	0x0024


	//----- nvinfo : EIATTR_PARAM_CBANK
	.align		4
        /*007c*/ 	.byte	0x04, 0x0a
        /*007e*/ 	.short	(.L_26 - .L_25)
	.align		4
.L_25:
        /*0080*/ 	.word	index@(.nv.constant0.triton_poi_fused__log_softmax_convolution_28)
        /*0084*/ 	.short	0x0210
        /*0086*/ 	.short	0x0024


	//----- nvinfo : EIATTR_SW_WAR
	.align		4
.L_26:
        /*0088*/ 	.byte	0x04, 0x36
        /*008a*/ 	.short	(.L_28 - .L_27)
.L_27:
        /*008c*/ 	.word	0x00000008
.L_28:


//--------------------- .nv.callgraph             --------------------------
	.section	.nv.callgraph,"",@"SHT_CUDA_CALLGRAPH"
	.align	4
	.sectionentsize	8
	.align		4
        /*0000*/ 	.word	0x00000000
	.align		4
        /*0004*/ 	.word	0xffffffff
	.align		4
        /*0008*/ 	.word	0x00000000
	.align		4
        /*000c*/ 	.word	0xfffffffe
	.align		4
        /*0010*/ 	.word	0x00000000
	.align		4
        /*0014*/ 	.word	0xfffffffd
	.align		4
        /*0018*/ 	.word	0x00000000
	.align		4
        /*001c*/ 	.word	0xfffffffc


//--------------------- .nv.constant4             --------------------------
	.section	.nv.constant4,"a",@progbits
	.align	8
	.align		8
.nv.constant4:
        /*0000*/ 	.dword	_$_str


//--------------------- .text.triton_poi_fused__log_softmax_convolution_28 --------------------------
	.section	.text.triton_poi_fused__log_softmax_convolution_28,"ax",@progbits
	.align	128
        .global         triton_poi_fused__log_softmax_convolution_28
        .type           triton_poi_fused__log_softmax_convolution_28,@function
        .size           triton_poi_fused__log_softmax_convolution_28,(.L_x_1 - triton_poi_fused__log_softmax_convolution_28)
        .other          triton_poi_fused__log_softmax_convolution_28,@"STO_CUDA_ENTRY STV_DEFAULT"
triton_poi_fused__log_softmax_convolution_28:
.text.triton_poi_fused__log_softmax_convolution_28:
[----:B------:R-:W-:Y:S01]  /*0000*/  LDC R1, c[0x0][0x28] ;  /* 0x00000a00ff017b82 */ /* 0x000fe20000000800 */
[----:B------:R-:W1:Y:S07]  /*0010*/  S2R R0, SR_TID.X ;  /* 0x0000000000007919 */ /* 0x000e6e0000002100 */
[----:B------:R-:W2:Y:S01]  /*0020*/  LDC.64 R12, c[0x0][0x218] ;  /* 0x00008600ff0c7b82 */ /* 0x000ea20000000a00 */
[----:B------:R-:W-:Y:S01]  /*0030*/  ULDC.64 UR4, c[0x0][0x208] ;  /* 0x0000820000047ab9 */ /* 0x000fe20000000a00 */
[----:B------:R-:W3:Y:S06]  /*0040*/  S2R R3, SR_CTAID.X ;  /* 0x0000000000037919 */ /* 0x000eec0000002500 */
[----:B------:R-:W4:Y:S08]  /*0050*/  LDC.64 R16, c[0x0][0x220] ;  /* 0x00008800ff107b82 */ /* 0x000f300000000a00 */
[----:B------:R-:W5:Y:S01]  /*0060*/  LDC.64 R24, c[0x0][0x228] ;  /* 0x00008a00ff187b82 */ /* 0x000f620000000a00 */
[----:B-1----:R-:W-:-:S04]  /*0070*/  SHF.L.U32 R0, R0, 0x2, RZ ;  /* 0x0000000200007819 */ /* 0x002fc800000006ff */
[----:B------:R-:W-:-:S04]  /*0080*/  LOP3.LUT R0, R0, 0x1fc, RZ, 0xc0, !PT ;  /* 0x000001fc00007812 */ /* 0x000fc800078ec0ff */
[----:B---3--:R-:W-:-:S04]  /*0090*/  LEA R0, R3, R0, 0xa ;  /* 0x0000000003007211 */ /* 0x008fc800078e50ff */
[----:B------:R-:W-:Y:S01]  /*00a0*/  SHF.R.S32.HI R3, RZ, 0x1f, R0 ;  /* 0x0000001fff037819 */ /* 0x000fe20000011400 */
[----:B------:R-:W-:-:S03]  /*00b0*/  IMAD.HI R8, R0, 0x2aaaaaab, RZ ;  /* 0x2aaaaaab00087827 */ /* 0x000fc600078e02ff */
[----:B------:R-:W-:Y:S02]  /*00c0*/  LEA.HI R4, R3, R0, RZ, 0xc ;  /* 0x0000000003047211 */ /* 0x000fe400078f60ff */
[----:B------:R-:W1:Y:S01]  /*00d0*/  LDC.64 R2, c[0x0][0x210] ;  /* 0x00008400ff027b82 */ /* 0x000e620000000a00 */
[----:B------:R-:W-:Y:S02]  /*00e0*/  SHF.R.U32.HI R9, RZ, 0x1f, R8 ;  /* 0x0000001fff097819 */ /* 0x000fe40000011608 */
[----:B------:R-:W-:Y:S02]  /*00f0*/  SHF.R.S32.HI R5, RZ, 0xc, R4 ;  /* 0x0000000cff057819 */ /* 0x000fe40000011404 */
[----:B------:R-:W-:Y:S02]  /*0100*/  IADD3 R14, R0, 0x200, RZ ;  /* 0x00000200000e7810 */ /* 0x000fe40007ffe0ff */
[----:B------:R-:W-:Y:S01]  /*0110*/  LEA.HI.SX32 R8, R8, R9, 0x13 ;  /* 0x0000000908087211 */ /* 0x000fe200078f9aff */
[----:B------:R-:W-:-:S05]  /*0120*/  IMAD.HI R6, R5, 0x2aaaaaab, RZ ;  /* 0x2aaaaaab05067827 */ /* 0x000fca00078e02ff */
[----:B------:R-:W-:-:S04]  /*0130*/  SHF.R.U32.HI R7, RZ, 0x1, R6 ;  /* 0x00000001ff077819 */ /* 0x000fc80000011606 */
[----:B------:R-:W-:Y:S02]  /*0140*/  LEA.HI R6, R6, R7, RZ, 0x1 ;  /* 0x0000000706067211 */ /* 0x000fe400078f08ff */
[----:B------:R-:W-:-:S03]  /*0150*/  LOP3.LUT R7, R4, 0xfffff000, RZ, 0xc0, !PT ;  /* 0xfffff00004077812 */ /* 0x000fc600078ec0ff */
[----:B------:R-:W-:Y:S01]  /*0160*/  IMAD R19, R6, -0xc, R5 ;  /* 0xfffffff406137824 */ /* 0x000fe200078e0205 */
[----:B------:R-:W-:Y:S01]  /*0170*/  IADD3 R7, R0, -R7, RZ ;  /* 0x8000000700077210 */ /* 0x000fe20007ffe0ff */
[----:B-1----:R-:W-:Y:S01]  /*0180*/  IMAD.WIDE R2, R0, 0x4, R2 ;  /* 0x0000000400027825 */ /* 0x002fe200078e0202 */
[----:B------:R-:W-:Y:S02]  /*0190*/  SHF.R.S32.HI R15, RZ, 0x1f, R14 ;  /* 0x0000001fff0f7819 */ /* 0x000fe4000001140e */
[----:B------:R-:W-:Y:S01]  /*01a0*/  LEA R9, R8, R7, 0xc ;  /* 0x0000000708097211 */ /* 0x000fe200078e60ff */
[----:B--2---:R-:W-:Y:S01]  /*01b0*/  IMAD.WIDE R18, R19, 0x4, R12 ;  /* 0x0000000413127825 */ /* 0x004fe200078e020c */
[----:B------:R-:W2:Y:S01]  /*01c0*/  LDG.E.128 R20, desc[UR4][R2.64] ;  /* 0x0000000402147981 */ /* 0x000ea2000c1e1d00 */
[----:B------:R-:W-:Y:S02]  /*01d0*/  LEA.HI R15, R15, R14, RZ, 0xc ;  /* 0x0000000e0f0f7211 */ /* 0x000fe400078f60ff */
[----:B----4-:R-:W-:Y:S01]  /*01e0*/  IMAD.WIDE R4, R9, 0x4, R16 ;  /* 0x0000000409047825 */ /* 0x010fe200078e0210 */
[----:B------:R1:W2:Y:S01]  /*01f0*/  LDG.E.EL R29, desc[UR4][R18.64] ;  /* 0x00000004121d7981 */ /* 0x0002a2000c2e1900 */
[----:B------:R-:W-:-:S02]  /*0200*/  SHF.R.S32.HI R0, RZ, 0xc, R15 ;  /* 0x0000000cff007819 */ /* 0x000fc4000001140f */
[----:B-----5:R-:W-:Y:S02]  /*0210*/  IMAD.WIDE R8, R9, 0x4, R24 ;  /* 0x0000000409087825 */ /* 0x020fe400078e0218 */
[----:B------:R-:W3:Y:S02]  /*0220*/  LDG.E.EL.128 R4, desc[UR4][R4.64] ;  /* 0x0000000404047981 */ /* 0x000ee4000c2e1d00 */
[----:B------:R-:W-:Y:S02]  /*0230*/  IMAD.HI R26, R0, 0x2aaaaaab, RZ ;  /* 0x2aaaaaab001a7827 */ /* 0x000fe400078e02ff */
[----:B------:R-:W4:Y:S01]  /*0240*/  LDG.E.EL.128 R8, desc[UR4][R8.64] ;  /* 0x0000000408087981 */ /* 0x000f22000c2e1d00 */
[----:B------:R-:W-:Y:S01]  /*0250*/  LOP3.LUT R15, R15, 0xfffff000, RZ, 0xc0, !PT ;  /* 0xfffff0000f0f7812 */ /* 0x000fe200078ec0ff */
[----:B-1----:R-:W-:Y:S01]  /*0260*/  IMAD.HI R18, R14, 0x2aaaaaab, RZ ;  /* 0x2aaaaaab0e127827 */ /* 0x002fe200078e02ff */
[----:B------:R-:W-:Y:S02]  /*0270*/  SHF.R.U32.HI R27, RZ, 0x1, R26 ;  /* 0x00000001ff1b7819 */ /* 0x000fe4000001161a */
[----:B------:R-:W-:-:S02]  /*0280*/  IADD3 R14, R14, -R15, RZ ;  /* 0x8000000f0e0e7210 */ /* 0x000fc40007ffe0ff */
[----:B------:R-:W-:Y:S02]  /*0290*/  LEA.HI R27, R26, R27, RZ, 0x1 ;  /* 0x0000001b1a1b7211 */ /* 0x000fe400078f08ff */
[----:B------:R-:W-:-:S03]  /*02a0*/  SHF.R.U32.HI R15, RZ, 0x1f, R18 ;  /* 0x0000001fff0f7819 */ /* 0x000fc60000011612 */
[----:B------:R-:W-:Y:S01]  /*02b0*/  IMAD R27, R27, -0xc, R0 ;  /* 0xfffffff41b1b7824 */ /* 0x000fe200078e0200 */
[----:B------:R-:W-:-:S03]  /*02c0*/  LEA.HI.SX32 R15, R18, R15, 0x13 ;  /* 0x0000000f120f7211 */ /* 0x000fc600078f9aff */
[----:B------:R-:W-:Y:S01]  /*02d0*/  IMAD.WIDE R12, R27, 0x4, R12 ;  /* 0x000000041b0c7825 */ /* 0x000fe200078e020c */
[----:B------:R-:W-:-:S04]  /*02e0*/  LEA R19, R15, R14, 0xc ;  /* 0x0000000e0f137211 */ /* 0x000fc800078e60ff */
[----:B------:R-:W5:Y:S04]  /*02f0*/  LDG.E.EL R0, desc[UR4][R12.64] ;  /* 0x000000040c007981 */ /* 0x000f68000c2e1900 */
[----:B------:R-:W5:Y:S01]  /*0300*/  LDG.E.128 R12, desc[UR4][R2.64+0x800] ;  /* 0x00080004020c7981 */ /* 0x000f62000c1e1d00 */
[----:B------:R-:W-:-:S04]  /*0310*/  IMAD.WIDE R16, R19, 0x4, R16 ;  /* 0x0000000413107825 */ /* 0x000fc800078e0210 */
[----:B------:R-:W-:Y:S02]  /*0320*/  IMAD.WIDE R24, R19, 0x4, R24 ;  /* 0x0000000413187825 */ /* 0x000fe400078e0218 */
[----:B------:R-:W5:Y:S02]  /*0330*/  LDG.E.EL.128 R16, desc[UR4][R16.64] ;  /* 0x0000000410107981 */ /* 0x000f64000c2e1d00 */
[--C-:B--2---:R-:W-:Y:S01]  /*0340*/  FADD R28, R23, R29.reuse ;  /* 0x0000001d171c7221 */ /* 0x104fe20000000000 */
[--C-:B------:R-:W-:Y:S01]  /*0350*/  FADD R27, R22, R29.reuse ;  /* 0x0000001d161b7221 */ /* 0x100fe20000000000 */
[--C-:B------:R-:W-:Y:S01]  /*0360*/  FADD R26, R21, R29.reuse ;  /* 0x0000001d151a7221 */ /* 0x100fe20000000000 */
[----:B------:R-:W-:Y:S02]  /*0370*/  FADD R29, R20, R29 ;  /* 0x0000001d141d7221 */ /* 0x000fe40000000000 */
[----:B------:R1:W2:Y:S01]  /*0380*/  LDG.E.EL.128 R20, desc[UR4][R24.64] ;  /* 0x0000000418147981 */ /* 0x0002a2000c2e1d00 */
[----:B----4-:R-:W-:Y:S01]  /*0390*/  FSETP.GEU.AND P2, PT, R8, 1.175494350822287508e-38, PT ;  /* 0x008000000800780b */ /* 0x010fe20003f4e000 */
[----:B---3--:R-:W-:Y:S01]  /*03a0*/  FADD R6, -R6, R27 ;  /* 0x0000001b06067221 */ /* 0x008fe20000000100 */
[----:B------:R-:W-:Y:S01]  /*03b0*/  FSETP.GEU.AND P4, PT, R9, 1.175494350822287508e-38, PT ;  /* 0x008000000900780b */ /* 0x000fe20003f8e000 */
[----:B------:R-:W-:Y:S01]  /*03c0*/  FADD R5, -R5, R26 ;  /* 0x0000001a05057221 */ /* 0x000fe20000000100 */
[----:B------:R-:W-:Y:S01]  /*03d0*/  FADD R4, -R4, R29 ;  /* 0x0000001d04047221 */ /* 0x000fe20000000100 */
[----:B------:R-:W-:Y:S01]  /*03e0*/  FSETP.GEU.AND P0, PT, R10, 1.175494350822287508e-38, PT ;  /* 0x008000000a00780b */ /* 0x000fe20003f0e000 */
[----:B------:R-:W-:-:S07]  /*03f0*/  FADD R7, -R7, R28 ;  /* 0x0000001c07077221 */ /* 0x000fce0000000100 */
[----:B------:R-:W-:-:S05]  /*0400*/  @!P2 FMUL R8, R8, 8388608 ;  /* 0x4b0000000808a820 */ /* 0x000fca0000400000 */
[----:B------:R-:W-:-:S04]  /*0410*/  IADD3 R27, R8, -0x3f2aaaab, RZ ;  /* 0xc0d55555081b7810 */ /* 0x000fc80007ffe0ff */
[----:B------:R-:W-:-:S04]  /*0420*/  LOP3.LUT R27, R27, 0xff800000, RZ, 0xc0, !PT ;  /* 0xff8000001b1b7812 */ /* 0x000fc800078ec0ff */
[----:B-1----:R-:W-:Y:S01]  /*0430*/  IADD3 R24, R8, -R27, RZ ;  /* 0x8000001b08187210 */ /* 0x002fe20007ffe0ff */
[--C-:B-----5:R-:W-:Y:S01]  /*0440*/  FADD R26, R15, R0.reuse ;  /* 0x000000000f1a7221 */ /* 0x120fe20000000000 */
[--C-:B------:R-:W-:Y:S01]  /*0450*/  FADD R29, R14, R0.reuse ;  /* 0x000000000e1d7221 */ /* 0x100fe20000000000 */
[--C-:B------:R-:W-:Y:S01]  /*0460*/  FADD R14, R13, R0.reuse ;  /* 0x000000000d0e7221 */ /* 0x100fe20000000000 */
[----:B------:R-:W-:Y:S01]  /*0470*/  FADD R15, R12, R0 ;  /* 0x000000000c0f7221 */ /* 0x000fe20000000000 */
[----:B------:R-:W-:Y:S01]  /*0480*/  HFMA2.MMA R0, -RZ, RZ, 1.5048828125, 33.21875 ;  /* 0x3e055027ff007435 */ /* 0x000fe200000001ff */
[----:B------:R-:W-:Y:S01]  /*0490*/  @!P4 FMUL R9, R9, 8388608 ;  /* 0x4b0000000909c820 */ /* 0x000fe20000400000 */
[----:B------:R-:W-:-:S04]  /*04a0*/  FADD R13, R24, -1 ;  /* 0xbf800000180d7421 */ /* 0x000fc80000000000 */
[----:B------:R-:W-:-:S04]  /*04b0*/  IADD3 R25, R9, -0x3f2aaaab, RZ ;  /* 0xc0d5555509197810 */ /* 0x000fc80007ffe0ff */
[----:B------:R-:W-:-:S04]  /*04c0*/  FFMA.FTZ R12, R13, -R0, 0.14084610342979431152 ;  /* 0x3e1039f60d0c7423 */ /* 0x000fc80000010800 */
[----:B------:R-:W-:Y:S01]  /*04d0*/  FFMA.FTZ R24, R13, R12, -0.12148627638816833496 ;  /* 0xbdf8cdcc0d187423 */ /* 0x000fe2000001000c */
[----:B------:R-:W-:-:S04]  /*04e0*/  LOP3.LUT R12, R25, 0xff800000, RZ, 0xc0, !PT ;  /* 0xff800000190c7812 */ /* 0x000fc800078ec0ff */
[----:B------:R-:W-:Y:S01]  /*04f0*/  IADD3 R25, R9, -R12, RZ ;  /* 0x8000000c09197210 */ /* 0x000fe20007ffe0ff */
[----:B------:R-:W-:Y:S01]  /*0500*/  FADD R17, -R17, R14 ;  /* 0x0000000e11117221 */ /* 0x000fe20000000100 */
[----:B------:R-:W-:-:S03]  /*0510*/  FFMA.FTZ R24, R13, R24, 0.13980610668659210205 ;  /* 0x3e0f29550d187423 */ /* 0x000fc60000010018 */
[----:B------:R-:W-:Y:S01]  /*0520*/  FADD R25, R25, -1 ;  /* 0xbf80000019197421 */ /* 0x000fe20000000000 */
[----:B------:R-:W-:-:S03]  /*0530*/  FFMA.FTZ R24, R13, R24, -0.16684235632419586182 ;  /* 0xbe2ad8b90d187423 */ /* 0x000fc60000010018 */
[----:B------:R-:W-:Y:S01]  /*0540*/  FFMA.FTZ R14, R25, -R0, 0.14084610342979431152 ;  /* 0x3e1039f6190e7423 */ /* 0x000fe20000010800 */
[----:B------:R-:W-:-:S03]  /*0550*/  FFMA.FTZ R24, R13, R24, 0.20012299716472625732 ;  /* 0x3e4ced0b0d187423 */ /* 0x000fc60000010018 */
[----:B------:R-:W-:Y:S01]  /*0560*/  FFMA.FTZ R14, R25, R14, -0.12148627638816833496 ;  /* 0xbdf8cdcc190e7423 */ /* 0x000fe2000001000e */
[----:B------:R-:W-:-:S03]  /*0570*/  FFMA.FTZ R24, R13, R24, -0.24999669194221496582 ;  /* 0xbe7fff220d187423 */ /* 0x000fc60000010018 */
[----:B------:R-:W-:Y:S01]  /*0580*/  FFMA.FTZ R14, R25, R14, 0.13980610668659210205 ;  /* 0x3e0f2955190e7423 */ /* 0x000fe2000001000e */
[----:B------:R-:W-:-:S03]  /*0590*/  FFMA.FTZ R24, R13, R24, 0.33333182334899902344 ;  /* 0x3eaaaa780d187423 */ /* 0x000fc60000010018 */
[----:B------:R-:W-:Y:S01]  /*05a0*/  FFMA.FTZ R14, R25, R14, -0.16684235632419586182 ;  /* 0xbe2ad8b9190e7423 */ /* 0x000fe2000001000e */
[----:B------:R-:W-:-:S03]  /*05b0*/  FFMA.FTZ R24, R13, R24, -0.5 ;  /* 0xbf0000000d187423 */ /* 0x000fc60000010018 */
[----:B------:R-:W-:Y:S01]  /*05c0*/  FFMA.FTZ R14, R25, R14, 0.20012299716472625732 ;  /* 0x3e4ced0b190e7423 */ /* 0x000fe2000001000e */
[----:B------:R-:W-:-:S03]  /*05d0*/  FMUL R24, R13, R24 ;  /* 0x000000180d187220 */ /* 0x000fc60000400000 */
[----:B------:R-:W-:Y:S01]  /*05e0*/  FFMA.FTZ R14, R25, R14, -0.24999669194221496582 ;  /* 0xbe7fff22190e7423 */ /* 0x000fe2000001000e */
[----:B------:R-:W-:-:S03]  /*05f0*/  FSETP.GEU.AND P1, PT, R11, 1.175494350822287508e-38, PT ;  /* 0x008000000b00780b */ /* 0x000fc60003f2e000 */
[----:B------:R-:W-:Y:S01]  /*0600*/  FFMA.FTZ R14, R25, R14, 0.33333182334899902344 ;  /* 0x3eaaaa78190e7423 */ /* 0x000fe2000001000e */
[----:B------:R-:W-:Y:S01]  /*0610*/  FFMA.FTZ R13, R13, R24, R13 ;  /* 0x000000180d0d7223 */ /* 0x000fe2000001000d */
[----:B------:R-:W-:Y:S01]  /*0620*/  FADD R16, -R16, R15 ;  /* 0x0000000f10107221 */ /* 0x000fe20000000100 */
[----:B------:R-:W-:Y:S01]  /*0630*/  I2FP.F32.S32 R15, R12 ;  /* 0x0000000c000f7245 */ /* 0x000fe20000201400 */
[C---:B------:R-:W-:Y:S01]  /*0640*/  FFMA.FTZ R24, R25.reuse, R14, -0.5 ;  /* 0xbf00000019187423 */ /* 0x040fe2000001000e */
[----:B------:R-:W-:Y:S02]  /*0650*/  ISETP.GE.U32.AND P3, PT, R8, 0x7f800000, PT ;  /* 0x7f8000000800780c */ /* 0x000fe40003f66070 */
[----:B------:R-:W-:Y:S02]  /*0660*/  I2FP.F32.S32 R27, R27 ;  /* 0x0000001b001b7245 */ /* 0x000fe40000201400 */
[----:B------:R-:W-:Y:S01]  /*0670*/  FSEL R12, RZ, -23, P2 ;  /* 0xc1b80000ff0c7808 */ /* 0x000fe20001000000 */
[----:B------:R-:W-:Y:S01]  /*0680*/  FMUL R24, R25, R24 ;  /* 0x0000001819187220 */ /* 0x000fe20000400000 */
[----:B------:R-:W-:Y:S01]  /*0690*/  FSEL R14, RZ, -23, P4 ;  /* 0xc1b80000ff0e7808 */ /* 0x000fe20002000000 */
[----:B------:R-:W-:Y:S01]  /*06a0*/  @!P0 FMUL R10, R10, 8388608 ;  /* 0x4b0000000a0a8820 */ /* 0x000fe20000400000 */
[----:B------:R-:W-:Y:S01]  /*06b0*/  @!P1 FMUL R11, R11, 8388608 ;  /* 0x4b0000000b0b9820 */ /* 0x000fe20000400000 */
[----:B------:R-:W-:Y:S01]  /*06c0*/  FFMA.FTZ R12, R27, 1.1920928955078125e-07, R12 ;  /* 0x340000001b0c7823 */ /* 0x000fe2000001000c */
[----:B------:R-:W-:Y:S01]  /*06d0*/  FFMA.FTZ R25, R25, R24, R25 ;  /* 0x0000001819197223 */ /* 0x000fe20000010019 */
[----:B------:R-:W-:Y:S01]  /*06e0*/  FFMA.FTZ R14, R15, 1.1920928955078125e-07, R14 ;  /* 0x340000000f0e7823 */ /* 0x000fe2000001000e */
[----:B------:R-:W-:Y:S01]  /*06f0*/  ISETP.GE.U32.AND P2, PT, R9, 0x7f800000, PT ;  /* 0x7f8000000900780c */ /* 0x000fe20003f46070 */
[----:B------:R-:W-:Y:S01]  /*0700*/  FFMA.FTZ R12, R12, 0.69314718246459960938, R13 ;  /* 0x3f3172180c0c7823 */ /* 0x000fe2000001000d */
[----:B------:R-:W-:Y:S01]  /*0710*/  IADD3 R15, R10, -0x3f2aaaab, RZ ;  /* 0xc0d555550a0f7810 */ /* 0x000fe20007ffe0ff */
[----:B------:R-:W-:Y:S01]  /*0720*/  FFMA.FTZ R13, R14, 0.69314718246459960938, R25 ;  /* 0x3f3172180e0d7823 */ /* 0x000fe20000010019 */
[----:B------:R-:W-:-:S02]  /*0730*/  IADD3 R14, R11, -0x3f2aaaab, RZ ;  /* 0xc0d555550b0e7810 */ /* 0x000fc40007ffe0ff */
[----:B------:R-:W-:Y:S02]  /*0740*/  @P3 MOV R25, 0x7f800000 ;  /* 0x7f80000000193802 */ /* 0x000fe40000000f00 */
[----:B------:R-:W-:Y:S02]  /*0750*/  LOP3.LUT R15, R15, 0xff800000, RZ, 0xc0, !PT ;  /* 0xff8000000f0f7812 */ /* 0x000fe400078ec0ff */
[----:B------:R-:W-:Y:S01]  /*0760*/  LOP3.LUT R14, R14, 0xff800000, RZ, 0xc0, !PT ;  /* 0xff8000000e0e7812 */ /* 0x000fe200078ec0ff */
[C---:B------:R-:W-:Y:S01]  /*0770*/  @P3 FFMA.FTZ R12, R8.reuse, R25, +INF ;  /* 0x7f800000080c3423 */ /* 0x040fe20000010019 */
[----:B------:R-:W-:Y:S02]  /*0780*/  IADD3 R27, R10, -R15, RZ ;  /* 0x8000000f0a1b7210 */ /* 0x000fe40007ffe0ff */
[----:B------:R-:W-:Y:S02]  /*0790*/  IADD3 R25, R11, -R14, RZ ;  /* 0x8000000e0b197210 */ /* 0x000fe40007ffe0ff */
[----:B------:R-:W-:-:S02]  /*07a0*/  FSETP.NEU.AND P5, PT, R8, RZ, PT ;  /* 0x000000ff0800720b */ /* 0x000fc40003fad000 */
[----:B------:R-:W-:Y:S01]  /*07b0*/  @P2 MOV R8, 0x7f800000 ;  /* 0x7f80000000082802 */ /* 0x000fe20000000f00 */
[----:B------:R-:W-:Y:S01]  /*07c0*/  FADD R27, R27, -1 ;  /* 0xbf8000001b1b7421 */ /* 0x000fe20000000000 */
[----:B------:R-:W-:-:S03]  /*07d0*/  FADD R25, R25, -1 ;  /* 0xbf80000019197421 */ /* 0x000fc60000000000 */
[----:B------:R-:W-:Y:S01]  /*07e0*/  @P2 FFMA.FTZ R13, R9, R8, +INF ;  /* 0x7f800000090d2423 */ /* 0x000fe20000010008 */
[-C--:B------:R-:W-:Y:S01]  /*07f0*/  FFMA.FTZ R8, R27, -R0.reuse, 0.14084610342979431152 ;  /* 0x3e1039f61b087423 */ /* 0x080fe20000010800 */
[----:B------:R-:W-:-:S03]  /*0800*/  FFMA.FTZ R24, R25, -R0, 0.14084610342979431152 ;  /* 0x3e1039f619187423 */ /* 0x000fc60000010800 */
[----:B------:R-:W-:Y:S01]  /*0810*/  FFMA.FTZ R8, R27, R8, -0.12148627638816833496 ;  /* 0xbdf8cdcc1b087423 */ /* 0x000fe20000010008 */
[----:B------:R-:W-:-:S03]  /*0820*/  FFMA.FTZ R24, R25, R24, -0.12148627638816833496 ;  /* 0xbdf8cdcc19187423 */ /* 0x000fc60000010018 */
[----:B------:R-:W-:Y:S01]  /*0830*/  FFMA.FTZ R8, R27, R8, 0.13980610668659210205 ;  /* 0x3e0f29551b087423 */ /* 0x000fe20000010008 */
[----:B------:R-:W-:-:S03]  /*0840*/  FFMA.FTZ R24, R25, R24, 0.13980610668659210205 ;  /* 0x3e0f295519187423 */ /* 0x000fc60000010018 */
[----:B------:R-:W-:Y:S01]  /*0850*/  FFMA.FTZ R8, R27, R8, -0.16684235632419586182 ;  /* 0xbe2ad8b91b087423 */ /* 0x000fe20000010008 */
[----:B------:R-:W-:-:S03]  /*0860*/  FFMA.FTZ R24, R25, R24, -0.16684235632419586182 ;  /* 0xbe2ad8b919187423 */ /* 0x000fc60000010018 */
[----:B------:R-:W-:Y:S01]  /*0870*/  FFMA.FTZ R8, R27, R8, 0.20012299716472625732 ;  /* 0x3e4ced0b1b087423 */ /* 0x000fe20000010008 */
[----:B------:R-:W-:-:S03]  /*0880*/  FFMA.FTZ R24, R25, R24, 0.20012299716472625732 ;  /* 0x3e4ced0b19187423 */ /* 0x000fc60000010018 */
[----:B------:R-:W-:Y:S01]  /*0890*/  FFMA.FTZ R8, R27, R8, -0.24999669194221496582 ;  /* 0xbe7fff221b087423 */ /* 0x000fe20000010008 */
[----:B------:R-:W-:-:S03]  /*08a0*/  FFMA.FTZ R24, R25, R24, -0.24999669194221496582 ;  /* 0xbe7fff2219187423 */ /* 0x000fc60000010018 */
[----:B------:R-:W-:Y:S01]  /*08b0*/  FFMA.FTZ R8, R27, R8, 0.33333182334899902344 ;  /* 0x3eaaaa781b087423 */ /* 0x000fe20000010008 */
[----:B------:R-:W-:-:S03]  /*08c0*/  FFMA.FTZ R24, R25, R24, 0.33333182334899902344 ;  /* 0x3eaaaa7819187423 */ /* 0x000fc60000010018 */
[----:B------:R-:W-:Y:S01]  /*08d0*/  FFMA.FTZ R8, R27, R8, -0.5 ;  /* 0xbf0000001b087423 */ /* 0x000fe20000010008 */
[----:B------:R-:W-:-:S03]  /*08e0*/  FFMA.FTZ R24, R25, R24, -0.5 ;  /* 0xbf00000019187423 */ /* 0x000fc60000010018 */
[----:B------:R-:W-:Y:S01]  /*08f0*/  FMUL R8, R27, R8 ;  /* 0x000000081b087220 */ /* 0x000fe20000400000 */
[----:B------:R-:W-:Y:S01]  /*0900*/  FMUL R24, R25, R24 ;  /* 0x0000001819187220 */ /* 0x000fe20000400000 */
[----:B------:R-:W-:Y:S01]  /*0910*/  FADD R19, -R19, R26 ;  /* 0x0000001a13137221 */ /* 0x000fe20000000100 */
[----:B------:R-:W-:Y:S01]  /*0920*/  FSETP.NEU.AND P4, PT, R9, RZ, PT ;  /* 0x000000ff0900720b */ /* 0x000fe20003f8d000 */
[----:B------:R-:W-:Y:S01]  /*0930*/  FFMA.FTZ R9, R27, R8, R27 ;  /* 0x000000081b097223 */ /* 0x000fe2000001001b */
[----:B------:R-:W-:Y:S01]  /*0940*/  FFMA.FTZ R8, R25, R24, R25 ;  /* 0x0000001819087223 */ /* 0x000fe20000010019 */
[----:B------:R-:W-:Y:S02]  /*0950*/  I2FP.F32.S32 R25, R15 ;  /* 0x0000000f00197245 */ /* 0x000fe40000201400 */
[----:B------:R-:W-:-:S05]  /*0960*/  FSEL R24, RZ, -23, P0 ;  /* 0xc1b80000ff187808 */ /* 0x000fca0000000000 */
[----:B------:R-:W-:Y:S01]  /*0970*/  FFMA.FTZ R24, R25, 1.1920928955078125e-07, R24 ;  /* 0x3400000019187823 */ /* 0x000fe20000010018 */
[----:B------:R-:W-:-:S03]  /*0980*/  ISETP.GE.U32.AND P6, PT, R10, 0x7f800000, PT ;  /* 0x7f8000000a00780c */ /* 0x000fc60003fc6070 */
[----:B------:R-:W-:Y:S01]  /*0990*/  FFMA.FTZ R9, R24, 0.69314718246459960938, R9 ;  /* 0x3f31721818097823 */ /* 0x000fe20000010009 */
[----:B------:R-:W-:Y:S02]  /*09a0*/  I2FP.F32.S32 R27, R14 ;  /* 0x0000000e001b7245 */ /* 0x000fe40000201400 */
[----:B------:R-:W-:-:S05]  /*09b0*/  FSEL R14, RZ, -23, P1 ;  /* 0xc1b80000ff0e7808 */ /* 0x000fca0000800000 */
[----:B------:R-:W-:Y:S01]  /*09c0*/  FFMA.FTZ R27, R27, 1.1920928955078125e-07, R14 ;  /* 0x340000001b1b7823 */ /* 0x000fe2000001000e */
[----:B------:R-:W-:-:S03]  /*09d0*/  ISETP.GE.U32.AND P3, PT, R11, 0x7f800000, PT ;  /* 0x7f8000000b00780c */ /* 0x000fc60003f66070 */
[----:B------:R-:W-:Y:S01]  /*09e0*/  FFMA.FTZ R8, R27, 0.69314718246459960938, R8 ;  /* 0x3f3172181b087823 */ /* 0x000fe20000010008 */
[----:B------:R-:W-:-:S05]  /*09f0*/  @P6 MOV R27, 0x7f800000 ;  /* 0x7f800000001b6802 */ /* 0x000fca0000000f00 */
[----:B------:R-:W-:-:S04]  /*0a00*/  @P6 FFMA.FTZ R9, R10, R27, +INF ;  /* 0x7f8000000a096423 */ /* 0x000fc8000001001b */
[----:B------:R-:W-:Y:S02]  /*0a10*/  @P3 MOV R14, 0x7f800000 ;  /* 0x7f800000000e3802 */ /* 0x000fe40000000f00 */
[----:B------:R-:W-:-:S03]  /*0a20*/  FSETP.NEU.AND P1, PT, R10, RZ, PT ;  /* 0x000000ff0a00720b */ /* 0x000fc60003f2d000 */
[C---:B------:R-:W-:Y:S01]  /*0a30*/  @P3 FFMA.FTZ R8, R11.reuse, R14, +INF ;  /* 0x7f8000000b083423 */ /* 0x040fe2000001000e */
[----:B------:R-:W-:Y:S02]  /*0a40*/  FSETP.NEU.AND P3, PT, R11, RZ, PT ;  /* 0x000000ff0b00720b */ /* 0x000fe40003f6d000 */
[----:B--2---:R-:W-:-:S13]  /*0a50*/  FSETP.GEU.AND P2, PT, R20, 1.175494350822287508e-38, PT ;  /* 0x008000001400780b */ /* 0x004fda0003f4e000 */
[----:B------:R-:W-:-:S05]  /*0a60*/  @!P2 FMUL R20, R20, 8388608 ;  /* 0x4b0000001414a820 */ /* 0x000fca0000400000 */
[----:B------:R-:W-:-:S04]  /*0a70*/  IADD3 R26, R20, -0x3f2aaaab, RZ ;  /* 0xc0d55555141a7810 */ /* 0x000fc80007ffe0ff */
[----:B------:R-:W-:-:S04]  /*0a80*/  LOP3.LUT R15, R26, 0xff800000, RZ, 0xc0, !PT ;  /* 0xff8000001a0f7812 */ /* 0x000fc800078ec0ff */
[----:B------:R-:W-:-:S05]  /*0a90*/  IADD3 R25, R20, -R15, RZ ;  /* 0x8000000f14197210 */ /* 0x000fca0007ffe0ff */
[----:B------:R-:W-:-:S04]  /*0aa0*/  FADD R25, R25, -1 ;  /* 0xbf80000019197421 */ /* 0x000fc80000000000 */
[----:B------:R-:W-:-:S04]  /*0ab0*/  FFMA.FTZ R24, R25, -R0, 0.14084610342979431152 ;  /* 0x3e1039f619187423 */ /* 0x000fc80000010800 */
[----:B------:R-:W-:-:S04]  /*0ac0*/  FFMA.FTZ R24, R25, R24, -0.12148627638816833496 ;  /* 0xbdf8cdcc19187423 */ /* 0x000fc80000010018 */
[----:B------:R-:W-:Y:S01]  /*0ad0*/  FFMA.FTZ R24, R25, R24, 0.13980610668659210205 ;  /* 0x3e0f295519187423 */ /* 0x000fe20000010018 */
[----:B------:R-:W-:-:S03]  /*0ae0*/  FSETP.GEU.AND P0, PT, R21, 1.175494350822287508e-38, PT ;  /* 0x008000001500780b */ /* 0x000fc60003f0e000 */
[----:B------:R-:W-:Y:S01]  /*0af0*/  FFMA.FTZ R24, R25, R24, -0.16684235632419586182 ;  /* 0xbe2ad8b919187423 */ /* 0x000fe20000010018 */
[----:B------:R-:W-:-:S03]  /*0b00*/  FSETP.GEU.AND P6, PT, R22, 1.175494350822287508e-38, PT ;  /* 0x008000001600780b */ /* 0x000fc60003fce000 */
[----:B------:R-:W-:-:S04]  /*0b10*/  FFMA.FTZ R24, R25, R24, 0.20012299716472625732 ;  /* 0x3e4ced0b19187423 */ /* 0x000fc80000010018 */
[----:B------:R-:W-:-:S04]  /*0b20*/  FFMA.FTZ R24, R25, R24, -0.24999669194221496582 ;  /* 0xbe7fff2219187423 */ /* 0x000fc80000010018 */
[----:B------:R-:W-:Y:S01]  /*0b30*/  FFMA.FTZ R24, R25, R24, 0.33333182334899902344 ;  /* 0x3eaaaa7819187423 */ /* 0x000fe20000010018 */
[----:B------:R-:W-:-:S03]  /*0b40*/  @!P0 FMUL R21, R21, 8388608 ;  /* 0x4b00000015158820 */ /* 0x000fc60000400000 */
[C---:B------:R-:W-:Y:S01]  /*0b50*/  FFMA.FTZ R24, R25.reuse, R24, -0.5 ;  /* 0xbf00000019187423 */ /* 0x040fe20000010018 */
[----:B------:R-:W-:Y:S01]  /*0b60*/  @!P6 FMUL R22, R22, 8388608 ;  /* 0x4b0000001616e820 */ /* 0x000fe20000400000 */
[----:B------:R-:W-:Y:S02]  /*0b70*/  IADD3 R14, R21, -0x3f2aaaab, RZ ;  /* 0xc0d55555150e7810 */ /* 0x000fe40007ffe0ff */
[C---:B------:R-:W-:Y:S01]  /*0b80*/  FMUL R24, R25.reuse, R24 ;  /* 0x0000001819187220 */ /* 0x040fe20000400000 */
[----:B------:R-:W-:Y:S02]  /*0b90*/  FSEL R10, RZ, -23, P2 ;  /* 0xc1b80000ff0a7808 */ /* 0x000fe40001000000 */
[----:B------:R-:W-:Y:S02]  /*0ba0*/  ISETP.GE.U32.AND P2, PT, R20, 0x7f800000, PT ;  /* 0x7f8000001400780c */ /* 0x000fe40003f46070 */
[----:B------:R-:W-:Y:S01]  /*0bb0*/  I2FP.F32.S32 R15, R15 ;  /* 0x0000000f000f7245 */ /* 0x000fe20000201400 */
[----:B------:R-:W-:Y:S01]  /*0bc0*/  FFMA.FTZ R25, R25, R24, R25 ;  /* 0x0000001819197223 */ /* 0x000fe20000010019 */
[----:B------:R-:W-:-:S02]  /*0bd0*/  LOP3.LUT R14, R14, 0xff800000, RZ, 0xc0, !PT ;  /* 0xff8000000e0e7812 */ /* 0x000fc400078ec0ff */
[----:B------:R-:W-:Y:S01]  /*0be0*/  IADD3 R24, R22, -0x3f2aaaab, RZ ;  /* 0xc0d5555516187810 */ /* 0x000fe20007ffe0ff */
[----:B------:R-:W-:Y:S01]  /*0bf0*/  FFMA.FTZ R10, R15, 1.1920928955078125e-07, R10 ;  /* 0x340000000f0a7823 */ /* 0x000fe2000001000a */
[----:B------:R-:W-:Y:S02]  /*0c00*/  IADD3 R15, R21, -R14, RZ ;  /* 0x8000000e150f7210 */ /* 0x000fe40007ffe0ff */
[----:B------:R-:W-:Y:S01]  /*0c10*/  LOP3.LUT R11, R24, 0xff800000, RZ, 0xc0, !PT ;  /* 0xff800000180b7812 */ /* 0x000fe200078ec0ff */
[----:B------:R-:W-:Y:S02]  /*0c20*/  FFMA.FTZ R10, R10, 0.69314718246459960938, R25 ;  /* 0x3f3172180a0a7823 */ /* 0x000fe40000010019 */
[----:B------:R-:W-:Y:S01]  /*0c30*/  FADD R15, R15, -1 ;  /* 0xbf8000000f0f7421 */ /* 0x000fe20000000000 */
[----:B------:R-:W-:Y:S02]  /*0c40*/  IADD3 R25, R22, -R11, RZ ;  /* 0x8000000b16197210 */ /* 0x000fe40007ffe0ff */
[----:B------:R-:W-:Y:S01]  /*0c50*/  @P2 MOV R27, 0x7f800000 ;  /* 0x7f800000001b2802 */ /* 0x000fe20000000f00 */
[----:B------:R-:W-:-:S02]  /*0c60*/  FFMA.FTZ R24, R15, -R0, 0.14084610342979431152 ;  /* 0x3e1039f60f187423 */ /* 0x000fc40000010800 */
[----:B------:R-:W-:Y:S02]  /*0c70*/  FADD R25, R25, -1 ;  /* 0xbf80000019197421 */ /* 0x000fe40000000000 */
[C---:B------:R-:W-:Y:S01]  /*0c80*/  @P2 FFMA.FTZ R10, R20.reuse, R27, +INF ;  /* 0x7f800000140a2423 */ /* 0x040fe2000001001b */
[----:B------:R-:W-:Y:S01]  /*0c90*/  FFMA.FTZ R24, R15, R24, -0.12148627638816833496 ;  /* 0xbdf8cdcc0f187423 */ /* 0x000fe20000010018 */
[----:B------:R-:W-:Y:S01]  /*0ca0*/  FSETP.NEU.AND P2, PT, R20, RZ, PT ;  /* 0x000000ff1400720b */ /* 0x000fe20003f4d000 */
[----:B------:R-:W-:Y:S02]  /*0cb0*/  FFMA.FTZ R20, R25, -R0, 0.14084610342979431152 ;  /* 0x3e1039f619147423 */ /* 0x000fe40000010800 */
[----:B------:R-:W-:Y:S02]  /*0cc0*/  FFMA.FTZ R24, R15, R24, 0.13980610668659210205 ;  /* 0x3e0f29550f187423 */ /* 0x000fe40000010018 */
[----:B------:R-:W-:Y:S02]  /*0cd0*/  FFMA.FTZ R20, R25, R20, -0.12148627638816833496 ;  /* 0xbdf8cdcc19147423 */ /* 0x000fe40000010014 */
[----:B------:R-:W-:-:S02]  /*0ce0*/  FFMA.FTZ R24, R15, R24, -0.16684235632419586182 ;  /* 0xbe2ad8b90f187423 */ /* 0x000fc40000010018 */
[----:B------:R-:W-:Y:S01]  /*0cf0*/  FFMA.FTZ R20, R25, R20, 0.13980610668659210205 ;  /* 0x3e0f295519147423 */ /* 0x000fe20000010014 */
[----:B------:R-:W-:Y:S01]  /*0d00*/  FSEL R26, RZ, -23, P0 ;  /* 0xc1b80000ff1a7808 */ /* 0x000fe20000000000 */
[----:B------:R-:W-:Y:S01]  /*0d10*/  FFMA.FTZ R24, R15, R24, 0.20012299716472625732 ;  /* 0x3e4ced0b0f187423 */ /* 0x000fe20000010018 */
[----:B------:R-:W-:Y:S01]  /*0d20*/  FSETP.GEU.AND P0, PT, R23, 1.175494350822287508e-38, PT ;  /* 0x008000001700780b */ /* 0x000fe20003f0e000 */
[----:B------:R-:W-:Y:S02]  /*0d30*/  FFMA.FTZ R20, R25, R20, -0.16684235632419586182 ;  /* 0xbe2ad8b919147423 */ /* 0x000fe40000010014 */
[----:B------:R-:W-:Y:S02]  /*0d40*/  FFMA.FTZ R24, R15, R24, -0.24999669194221496582 ;  /* 0xbe7fff220f187423 */ /* 0x000fe40000010018 */
[----:B------:R-:W-:Y:S02]  /*0d50*/  FFMA.FTZ R20, R25, R20, 0.20012299716472625732 ;  /* 0x3e4ced0b19147423 */ /* 0x000fe40000010014 */
[----:B------:R-:W-:-:S02]  /*0d60*/  FFMA.FTZ R24, R15, R24, 0.33333182334899902344 ;  /* 0x3eaaaa780f187423 */ /* 0x000fc40000010018 */
[----:B------:R-:W-:Y:S02]  /*0d70*/  FFMA.FTZ R20, R25, R20, -0.24999669194221496582 ;  /* 0xbe7fff2219147423 */ /* 0x000fe40000010014 */
[----:B------:R-:W-:Y:S02]  /*0d80*/  FFMA.FTZ R24, R15, R24, -0.5 ;  /* 0xbf0000000f187423 */ /* 0x000fe40000010018 */
[----:B------:R-:W-:Y:S01]  /*0d90*/  @!P0 FMUL R23, R23, 8388608 ;  /* 0x4b00000017178820 */ /* 0x000fe20000400000 */
[----:B------:R-:W-:Y:S01]  /*0da0*/  FFMA.FTZ R20, R25, R20, 0.33333182334899902344 ;  /* 0x3eaaaa7819147423 */ /* 0x000fe20000010014 */
[----:B------:R-:W-:-:S03]  /*0db0*/  FMUL R24, R15, R24 ;  /* 0x000000180f187220 */ /* 0x000fc60000400000 */
[----:B------:R-:W-:Y:S01]  /*0dc0*/  FFMA.FTZ R20, R25, R20, -0.5 ;  /* 0xbf00000019147423 */ /* 0x000fe20000010014 */
[----:B------:R-:W-:Y:S01]  /*0dd0*/  IADD3 R27, R23, -0x3f2aaaab, RZ ;  /* 0xc0d55555171b7810 */ /* 0x000fe20007ffe0ff */
[----:B------:R-:W-:Y:S02]  /*0de0*/  FFMA.FTZ R15, R15, R24, R15 ;  /* 0x000000180f0f7223 */ /* 0x000fe4000001000f */
[----:B------:R-:W-:Y:S01]  /*0df0*/  FMUL R24, R25, R20 ;  /* 0x0000001419187220 */ /* 0x000fe20000400000 */
[----:B------:R-:W-:-:S03]  /*0e00*/  LOP3.LUT R20, R27, 0xff800000, RZ, 0xc0, !PT ;  /* 0xff8000001b147812 */ /* 0x000fc600078ec0ff */
[----:B------:R-:W-:Y:S01]  /*0e10*/  FFMA.FTZ R24, R25, R24, R25 ;  /* 0x0000001819187223 */ /* 0x000fe20000010019 */
[----:B------:R-:W-:-:S05]  /*0e20*/  IADD3 R25, R23, -R20, RZ ;  /* 0x8000001417197210 */ /* 0x000fca0007ffe0ff */
[----:B------:R-:W-:-:S04]  /*0e30*/  FADD R25, R25, -1 ;  /* 0xbf80000019197421 */ /* 0x000fc80000000000 */
[----:B------:R-:W-:-:S04]  /*0e40*/  FFMA.FTZ R0, R25, -R0, 0.14084610342979431152 ;  /* 0x3e1039f619007423 */ /* 0x000fc80000010800 */
[----:B------:R-:W-:-:S04]  /*0e50*/  FFMA.FTZ R0, R25, R0, -0.12148627638816833496 ;  /* 0xbdf8cdcc19007423 */ /* 0x000fc80000010000 */
[----:B------:R-:W-:Y:S01]  /*0e60*/  FFMA.FTZ R0, R25, R0, 0.13980610668659210205 ;  /* 0x3e0f295519007423 */ /* 0x000fe20000010000 */
[----:B------:R-:W-:-:S03]  /*0e70*/  I2FP.F32.S32 R27, R14 ;  /* 0x0000000e001b7245 */ /* 0x000fc60000201400 */
[----:B------:R-:W-:-:S04]  /*0e80*/  FFMA.FTZ R0, R25, R0, -0.16684235632419586182 ;  /* 0xbe2ad8b919007423 */ /* 0x000fc80000010000 */
[----:B------:R-:W-:Y:S01]  /*0e90*/  FFMA.FTZ R14, R25, R0, 0.20012299716472625732 ;  /* 0x3e4ced0b190e7423 */ /* 0x000fe20000010000 */
[----:B------:R-:W-:Y:S01]  /*0ea0*/  FFMA.FTZ R26, R27, 1.1920928955078125e-07, R26 ;  /* 0x340000001b1a7823 */ /* 0x000fe2000001001a */
[----:B------:R-:W-:Y:S02]  /*0eb0*/  I2FP.F32.S32 R0, R11 ;  /* 0x0000000b00007245 */ /* 0x000fe40000201400 */
[C---:B------:R-:W-:Y:S01]  /*0ec0*/  FFMA.FTZ R14, R25.reuse, R14, -0.24999669194221496582 ;  /* 0xbe7fff22190e7423 */ /* 0x040fe2000001000e */
[----:B------:R-:W-:Y:S02]  /*0ed0*/  FSEL R27, RZ, -23, P6 ;  /* 0xc1b80000ff1b7808 */ /* 0x000fe40003000000 */
[----:B------:R-:W-:Y:S01]  /*0ee0*/  FSEL R11, R12, -INF , P5 ;  /* 0xff8000000c0b7808 */ /* 0x000fe20002800000 */
[----:B------:R-:W-:Y:S01]  /*0ef0*/  FFMA.FTZ R14, R25, R14, 0.33333182334899902344 ;  /* 0x3eaaaa78190e7423 */ /* 0x000fe2000001000e */
[----:B------:R-:W-:Y:S01]  /*0f00*/  ISETP.GE.U32.AND P5, PT, R21, 0x7f800000, PT ;  /* 0x7f8000001500780c */ /* 0x000fe20003fa6070 */
[----:B------:R-:W-:Y:S01]  /*0f10*/  FFMA.FTZ R27, R0, 1.1920928955078125e-07, R27 ;  /* 0x34000000001b7823 */ /* 0x000fe2000001001b */
[----:B------:R-:W-:Y:S01]  /*0f20*/  FSEL R0, R13, -INF , P4 ;  /* 0xff8000000d007808 */ /* 0x000fe20002000000 */
[----:B------:R-:W-:Y:S01]  /*0f30*/  FFMA.FTZ R14, R25, R14, -0.5 ;  /* 0xbf000000190e7423 */ /* 0x000fe2000001000e */
[----:B------:R-:W-:-:S02]  /*0f40*/  ISETP.GE.U32.AND P6, PT, R22, 0x7f800000, PT ;  /* 0x7f8000001600780c */ /* 0x000fc40003fc6070 */
[----:B------:R-:W-:Y:S01]  /*0f50*/  ISETP.GE.U32.AND P4, PT, R23, 0x7f800000, PT ;  /* 0x7f8000001700780c */ /* 0x000fe20003f86070 */
[C---:B------:R-:W-:Y:S01]  /*0f60*/  FMUL R14, R25.reuse, R14 ;  /* 0x0000000e190e7220 */ /* 0x040fe20000400000 */
[----:B------:R-:W-:Y:S02]  /*0f70*/  I2FP.F32.S32 R13, R20 ;  /* 0x00000014000d7245 */ /* 0x000fe40000201400 */
[----:B------:R-:W-:Y:S01]  /*0f80*/  FSEL R12, RZ, -23, P0 ;  /* 0xc1b80000ff0c7808 */ /* 0x000fe20000000000 */
[----:B------:R-:W-:Y:S02]  /*0f90*/  FFMA.FTZ R25, R25, R14, R25 ;  /* 0x0000000e19197223 */ /* 0x000fe40000010019 */
[----:B------:R-:W-:Y:S01]  /*0fa0*/  @P5 MOV R14, 0x7f800000 ;  /* 0x7f800000000e5802 */ /* 0x000fe20000000f00 */
[----:B------:R-:W-:Y:S01]  /*0fb0*/  FFMA.FTZ R15, R26, 0.69314718246459960938, R15 ;  /* 0x3f3172181a0f7823 */ /* 0x000fe2000001000f */
[----:B------:R-:W-:Y:S02]  /*0fc0*/  FFMA.FTZ R12, R13, 1.1920928955078125e-07, R12 ;  /* 0x340000000d0c7823 */ /* 0x000fe4000001000c */
[----:B------:R-:W-:Y:S01]  /*0fd0*/  @P6 MOV R13, 0x7f800000 ;  /* 0x7f800000000d6802 */ /* 0x000fe20000000f00 */
[----:B------:R-:W-:Y:S01]  /*0fe0*/  @P5 FFMA.FTZ R15, R21, R14, +INF ;  /* 0x7f800000150f5423 */ /* 0x000fe2000001000e */
[----:B------:R-:W-:Y:S01]  /*0ff0*/  @P4 MOV R14, 0x7f800000 ;  /* 0x7f800000000e4802 */ /* 0x000fe20000000f00 */
[----:B------:R-:W-:Y:S01]  /*1000*/  FFMA.FTZ R24, R27, 0.69314718246459960938, R24 ;  /* 0x3f3172181b187823 */ /* 0x000fe20000010018 */
[----:B------:R-:W-:Y:S01]  /*1010*/  FFMA.FTZ R12, R12, 0.69314718246459960938, R25 ;  /* 0x3f3172180c0c7823 */ /* 0x000fe20000010019 */
[----:B------:R-:W-:Y:S01]  /*1020*/  FSEL R9, R9, -INF , P1 ;  /* 0xff80000009097808 */ /* 0x000fe20000800000 */
[----:B------:R-:W-:Y:S01]  /*1030*/  @P6 FFMA.FTZ R24, R22, R13, +INF ;  /* 0x7f80000016186423 */ /* 0x000fe2000001000d */
[----:B------:R-:W-:Y:S01]  /*1040*/  @P4 FFMA.FTZ R12, R23, R14, +INF ;  /* 0x7f800000170c4423 */ /* 0x000fe2000001000e */
[----:B------:R-:W-:-:S02]  /*1050*/  FSETP.NEU.AND P0, PT, R21, RZ, PT ;  /* 0x000000ff1500720b */ /* 0x000fc40003f0d000 */
[----:B------:R-:W-:Y:S02]  /*1060*/  FSETP.NEU.AND P5, PT, R22, RZ, PT ;  /* 0x000000ff1600720b */ /* 0x000fe40003fad000 */
[----:B------:R-:W-:Y:S01]  /*1070*/  FSETP.NEU.AND P1, PT, R23, RZ, PT ;  /* 0x000000ff1700720b */ /* 0x000fe20003f2d000 */
[----:B------:R-:W-:Y:S01]  /*1080*/  FADD R4, -R11, R4 ;  /* 0x000000040b047221 */ /* 0x000fe20000000100 */
[----:B------:R-:W-:Y:S01]  /*1090*/  FADD R5, -R0, R5 ;  /* 0x0000000500057221 */ /* 0x000fe20000000100 */
[----:B------:R-:W-:Y:S01]  /*10a0*/  FADD R6, -R9, R6 ;  /* 0x0000000609067221 */ /* 0x000fe20000000100 */
[----:B------:R-:W-:Y:S01]  /*10b0*/  FSEL R8, R8, -INF , P3 ;  /* 0xff80000008087808 */ /* 0x000fe20001800000 */
[----:B------:R-:W-:Y:S01]  /*10c0*/  FADD R18, -R18, R29 ;  /* 0x0000001d12127221 */ /* 0x000fe20000000100 */
[----:B------:R-:W-:Y:S02]  /*10d0*/  FSEL R11, R10, -INF , P2 ;  /* 0xff8000000a0b7808 */ /* 0x000fe40001000000 */
[----:B------:R-:W-:-:S02]  /*10e0*/  FSEL R0, R15, -INF , P0 ;  /* 0xff8000000f007808 */ /* 0x000fc40000000000 */
[----:B------:R-:W-:Y:S02]  /*10f0*/  FSEL R9, R24, -INF , P5 ;  /* 0xff80000018097808 */ /* 0x000fe40002800000 */
[----:B------:R-:W-:Y:S01]  /*1100*/  FSEL R12, R12, -INF , P1 ;  /* 0xff8000000c0c7808 */ /* 0x000fe20000800000 */
[----:B------:R-:W-:Y:S01]  /*1110*/  FADD R7, -R8, R7 ;  /* 0x0000000708077221 */ /* 0x000fe20000000100 */
[----:B------:R-:W-:Y:S01]  /*1120*/  FADD R16, -R11, R16 ;  /* 0x000000100b107221 */ /* 0x000fe20000000100 */
[----:B------:R-:W-:Y:S01]  /*1130*/  FADD R17, -R0, R17 ;  /* 0x0000001100117221 */ /* 0x000fe20000000100 */
[----:B------:R-:W-:Y:S01]  /*1140*/  FADD R18, -R9, R18 ;  /* 0x0000001209127221 */ /* 0x000fe20000000100 */
[----:B------:R-:W-:Y:S01]  /*1150*/  FADD R19, R19, -R12 ;  /* 0x8000000c13137221 */ /* 0x000fe20000000000 */
[----:B------:R-:W-:Y:S04]  /*1160*/  STG.E.128 desc[UR4][R2.64], R4 ;  /* 0x0000000402007986 */ /* 0x000fe8000c101d04 */
[----:B------:R-:W-:Y:S01]  /*1170*/  STG.E.128 desc[UR4][R2.64+0x800], R16 ;  /* 0x0008001002007986 */ /* 0x000fe2000c101d04 */
[----:B------:R-:W-:Y:S05]  /*1180*/  EXIT ;  /* 0x000000000000794d */ /* 0x000fea0003800000 */
.L_x_0:
[----:B------:R-:W-:-:S00]  /*1190*/  BRA `(.L_x_0) ;  /* 0xfffffffc00fc7947 */ /* 0x000fc0000383ffff */
[----:B------:R-:W-:-:S00]  /*11a0*/  NOP ;  /* 0x0000000000007918 */ /* 0x000fc00000000000 */
        /* <DEDUP_REMOVED lines=13> */
.L_x_1:


//--------------------- .nv.global.init           --------------------------
	.section	.nv.global.init,"aw",@progbits
.nv.global.init:
	.type		_$_str,@object
	.size		_$_str,(.L_0 - _$_str)
_$_str:
        /*0000*/ 	.byte	0x5f, 0x5f, 0x43, 0x55, 0x44, 0x41, 0x5f, 0x46, 0x54, 0x5a, 0x00
.L_0:


//--------------------- .nv.constant0.triton_poi_fused__log_softmax_convolution_28 --------------------------
	.section	.nv.constant0.triton_poi_fused__log_softmax_convolution_28,"a",@progbits
	.sectionflags	@""
	.align	4
.nv.constant0.triton_poi_fused__log_softmax_convolution_28:
	.zero		564
